	.headerflags	@"EF_CUDA_TEXMODE_UNIFIED EF_CUDA_64BIT_ADDRESS EF_CUDA_ACCELERATORS EF_CUDA_SM90 EF_CUDA_VIRTUAL_SM(EF_CUDA_SM90)"
	.elftype	@"ET_EXEC"


//--------------------- .nv.info                  --------------------------
	.section	.nv.info,"",@"SHT_CUDA_INFO"
	.align	4


	//----- nvinfo : EIATTR_REGCOUNT
	.align		4
        /*0000*/ 	.byte	0x04, 0x2f
        /*0002*/ 	.short	(.L_3 - .L_2)
	.align		4
.L_2:
        /*0004*/ 	.word	index@(triton_poi_fused__native_batch_norm_legit_no_training_leaky_relu_10)
        /*0008*/ 	.word	0x00000012


	//----- nvinfo : EIATTR_MIN_STACK_SIZE
	.align		4
.L_3:
        /*000c*/ 	.byte	0x04, 0x12
        /*000e*/ 	.short	(.L_5 - .L_4)
	.align		4
.L_4:
        /*0010*/ 	.word	index@(triton_poi_fused__native_batch_norm_legit_no_training_leaky_relu_10)
        /*0014*/ 	.word	0x00000000


	//----- nvinfo : EIATTR_FRAME_SIZE
	.align		4
.L_5:
        /*0018*/ 	.byte	0x04, 0x11
        /*001a*/ 	.short	(.L_7 - .L_6)
	.align		4
.L_6:
        /*001c*/ 	.word	index@(triton_poi_fused__native_batch_norm_legit_no_training_leaky_relu_10)
        /*0020*/ 	.word	0x00000000


	//----- nvinfo : EIATTR_MIN_STACK_SIZE
	.align		4
.L_7:
        /*0024*/ 	.byte	0x04, 0x12
        /*0026*/ 	.short	(.L_9 - .L_8)
	.align		4
.L_8:
        /*0028*/ 	.word	index@(triton_poi_fused__native_batch_norm_legit_no_training_leaky_relu_10)
        /*002c*/ 	.word	0x00000000
.L_9:


//--------------------- .nv.info.triton_poi_fused__native_batch_norm_legit_no_training_leaky_relu_10 --------------------------
	.section	.nv.info.triton_poi_fused__native_batch_norm_legit_no_training_leaky_relu_10,"",@"SHT_CUDA_INFO"
	.sectionflags	@""
	.align	4


	//----- nvinfo : EIATTR_CUDA_API_VERSION
	.align		4
        /*0000*/ 	.byte	0x04, 0x37
        /*0002*/ 	.short	(.L_11 - .L_10)
.L_10:
        /*0004*/ 	.word	0x0000007c


	//----- nvinfo : EIATTR_KPARAM_INFO
	.align		4
.L_11:
        /*0008*/ 	.byte	0x04, 0x17
        /*000a*/ 	.short	(.L_13 - .L_12)
.L_12:
        /*000c*/ 	.word	0x00000000
        /*0010*/ 	.short	0x0006
        /*0012*/ 	.short	0x0030
        /*0014*/ 	.byte	0x00, 0xf0, 0x11, 0x00


	//----- nvinfo : EIATTR_KPARAM_INFO
	.align		4
.L_13:
        /*0018*/ 	.byte	0x04, 0x17
        /*001a*/ 	.short	(.L_15 - .L_14)
.L_14:
        /*001c*/ 	.word	0x00000000
        /*0020*/ 	.short	0x0005
        /*0022*/ 	.short	0x0028
        /*0024*/ 	.byte	0x00, 0xf4, 0x21, 0x00


	//----- nvinfo : EIATTR_KPARAM_INFO
	.align		4
.L_15:
        /*0028*/ 	.byte	0x04, 0x17
        /*002a*/ 	.short	(.L_17 - .L_16)
.L_16:
        /*002c*/ 	.word	0x00000000
        /*0030*/ 	.short	0x0004
        /*0032*/ 	.short	0x0020
        /*0034*/ 	.byte	0x00, 0xf4, 0x21, 0x00


	//----- nvinfo : EIATTR_KPARAM_INFO
	.align		4
.L_17:
        /*0038*/ 	.byte	0x04, 0x17
        /*003a*/ 	.short	(.L_19 - .L_18)
.L_18:
        /*003c*/ 	.word	0x00000000
        /*0040*/ 	.short	0x0003
        /*0042*/ 	.short	0x0018
        /*0044*/ 	.byte	0x00, 0xf4, 0x21, 0x00


	//----- nvinfo : EIATTR_KPARAM_INFO
	.align		4
.L_19:
        /*0048*/ 	.byte	0x04, 0x17
        /*004a*/ 	.short	(.L_21 - .L_20)
.L_20:
        /*004c*/ 	.word	0x00000000
        /*0050*/ 	.short	0x0002
        /*0052*/ 	.short	0x0010
        /*0054*/ 	.byte	0x00, 0xf4, 0x21, 0x00


	//----- nvinfo : EIATTR_KPARAM_INFO
	.align		4
.L_21:
        /*0058*/ 	.byte	0x04, 0x17
        /*005a*/ 	.short	(.L_23 - .L_22)
.L_22:
        /*005c*/ 	.word	0x00000000
        /*0060*/ 	.short	0x0001
        /*0062*/ 	.short	0x0008
        /*0064*/ 	.byte	0x00, 0xf4, 0x21, 0x00


	//----- nvinfo : EIATTR_KPARAM_INFO
	.align		4
.L_23:
        /*0068*/ 	.byte	0x04, 0x17
        /*006a*/ 	.short	(.L_25 - .L_24)
.L_24:
        /*006c*/ 	.word	0x00000000
        /*0070*/ 	.short	0x0000
        /*0072*/ 	.short	0x0000
        /*0074*/ 	.byte	0x00, 0xf4, 0x21, 0x00


	//----- nvinfo : EIATTR_SPARSE_MMA_MASK
	.align		4
.L_25:
        /*0078*/ 	.byte	0x03, 0x50
        /*007a*/ 	.short	0x0000


	//----- nvinfo : EIATTR_MAXREG_COUNT
	.align		4
        /*007c*/ 	.byte	0x03, 0x1b
        /*007e*/ 	.short	0x00ff


	//----- nvinfo : EIATTR_EXIT_INSTR_OFFSETS
	.align		4
        /*0080*/ 	.byte	0x04, 0x1c
        /*0082*/ 	.short	(.L_27 - .L_26)


	//   ....[0]....
.L_26:
        /*0084*/ 	.word	0x00000300


	//   ....[1]....
        /*0088*/ 	.word	0x00000320


	//----- nvinfo : EIATTR_REQNTID
	.align		4
.L_27:
        /*008c*/ 	.byte	0x04, 0x10
        /*008e*/ 	.short	(.L_29 - .L_28)
.L_28:
        /*0090*/ 	.word	0x00000080
        /*0094*/ 	.word	0x00000001
        /*0098*/ 	.word	0x00000001


	//----- nvinfo : EIATTR_CBANK_PARAM_SIZE
	.align		4
.L_29:
        /*009c*/ 	.byte	0x03, 0x19
        /*009e*/ 	.short	0x0034


	//----- nvinfo : EIATTR_PARAM_CBANK
	.align		4
        /*00a0*/ 	.byte	0x04, 0x0a
        /*00a2*/ 	.short	(.L_31 - .L_30)
	.align		4
.L_30:
        /*00a4*/ 	.word	index@(.nv.constant0.triton_poi_fused__native_batch_norm_legit_no_training_leaky_relu_10)
        /*00a8*/ 	.short	0x0210
        /*00aa*/ 	.short	0x0034


	//----- nvinfo : EIATTR_SW_WAR
	.align		4
.L_31:
        /*00ac*/ 	.byte	0x04, 0x36
        /*00ae*/ 	.short	(.L_33 - .L_32)
.L_32:
        /*00b0*/ 	.word	0x00000008
.L_33:


//--------------------- .nv.callgraph             --------------------------
	.section	.nv.callgraph,"",@"SHT_CUDA_CALLGRAPH"
	.align	4
	.sectionentsize	8
	.align		4
        /*0000*/ 	.word	0x00000000
	.align		4
        /*0004*/ 	.word	0xffffffff
	.align		4
        /*0008*/ 	.word	0x00000000
	.align		4
        /*000c*/ 	.word	0xfffffffe
	.align		4
        /*0010*/ 	.word	0x00000000
	.align		4
        /*0014*/ 	.word	0xfffffffd
	.align		4
        /*0018*/ 	.word	0x00000000
	.align		4
        /*001c*/ 	.word	0xfffffffc


//--------------------- .nv.constant4             --------------------------
	.section	.nv.constant4,"a",@progbits
	.align	8
	.align		8
.nv.constant4:
        /*0000*/ 	.dword	_$_str
	.align		8
        /*0008*/ 	.dword	_$_str_$_2


//--------------------- .text.triton_poi_fused__native_batch_norm_legit_no_training_leaky_relu_10 --------------------------
	.section	.text.triton_poi_fused__native_batch_norm_legit_no_training_leaky_relu_10,"ax",@progbits
	.align	128
        .global         triton_poi_fused__native_batch_norm_legit_no_training_leaky_relu_10
        .type           triton_poi_fused__native_batch_norm_legit_no_training_leaky_relu_10,@function
        .size           triton_poi_fused__native_batch_norm_legit_no_training_leaky_relu_10,(.L_x_1 - triton_poi_fused__native_batch_norm_legit_no_training_leaky_relu_10)
        .other          triton_poi_fused__native_batch_norm_legit_no_training_leaky_relu_10,@"STO_CUDA_ENTRY STV_DEFAULT"
triton_poi_fused__native_batch_norm_legit_no_training_leaky_relu_10:
.text.triton_poi_fused__native_batch_norm_legit_no_training_leaky_relu_10:
[----:B------:R-:W0:Y:S01]  /*0000*/  LDC R1, c[0x0][0x28] ;  /* 0x00000a00ff017b82 */ /* 0x000e220000000800 */
[----:B------:R-:W1:Y:S07]  /*0010*/  S2R R0, SR_TID.X ;  /* 0x0000000000007919 */ /* 0x000e6e0000002100 */
[----:B------:R-:W2:Y:S01]  /*0020*/  LDC.64 R6, c[0x0][0x228] ;  /* 0x00008a00ff067b82 */ /* 0x000ea20000000a00 */
[----:B------:R-:W-:Y:S01]  /*0030*/  CS2R R14, SRZ ;  /* 0x00000000000e7805 */ /* 0x000fe2000001ff00 */
[----:B------:R-:W-:Y:S01]  /*0040*/  ULDC.64 UR4, c[0x0][0x208] ;  /* 0x0000820000047ab9 */ /* 0x000fe20000000a00 */
[----:B------:R-:W3:Y:S05]  /*0050*/  S2R R3, SR_CTAID.X ;  /* 0x0000000000037919 */ /* 0x000eea0000002500 */
[----:B------:R-:W4:Y:S08]  /*0060*/  LDC.64 R4, c[0x0][0x220] ;  /* 0x00008800ff047b82 */ /* 0x000f300000000a00 */
[----:B------:R-:W5:Y:S08]  /*0070*/  LDC.64 R8, c[0x0][0x230] ;  /* 0x00008c00ff087b82 */ /* 0x000f700000000a00 */
[----:B------:R-:W5:Y:S01]  /*0080*/  LDC.64 R10, c[0x0][0x238] ;  /* 0x00008e00ff0a7b82 */ /* 0x000f620000000a00 */
[----:B-1----:R-:W-:-:S02]  /*0090*/  LOP3.LUT R0, R0, 0x7f, RZ, 0xc0, !PT ;  /* 0x0000007f00007812 */ /* 0x002fc400078ec0ff */
[----:B---3--:R-:W-:Y:S02]  /*00a0*/  SHF.R.S32.HI R2, RZ, 0x18, R3 ;  /* 0x00000018ff027819 */ /* 0x008fe40000011403 */
[----:B------:R-:W-:Y:S02]  /*00b0*/  LEA R0, R3, R0, 0x7 ;  /* 0x0000000003007211 */ /* 0x000fe400078e38ff */
[----:B------:R-:W-:Y:S02]  /*00c0*/  SGXT R3, R2, 0x1 ;  /* 0x000000010203781a */ /* 0x000fe40000000200 */
[----:B------:R-:W-:Y:S02]  /*00d0*/  ISETP.GE.AND P0, PT, R0, 0x100, PT ;  /* 0x000001000000780c */ /* 0x000fe40003f06270 */
[----:B------:R-:W-:-:S04]  /*00e0*/  LEA.HI R3, R3, R0, RZ, 0x6 ;  /* 0x0000000003037211 */ /* 0x000fc800078f30ff */
[----:B------:R-:W-:-:S04]  /*00f0*/  LOP3.LUT R3, R3, 0xffffffc0, RZ, 0xc0, !PT ;  /* 0xffffffc003037812 */ /* 0x000fc800078ec0ff */
[----:B------:R-:W-:Y:S02]  /*0100*/  IADD3 R13, R0, -R3, RZ ;  /* 0x80000003000d7210 */ /* 0x000fe40007ffe0ff */
[----:B------:R-:W1:Y:S03]  /*0110*/  LDC.64 R2, c[0x0][0x218] ;  /* 0x00008600ff027b82 */ /* 0x000e660000000a00 */
[----:B--2---:R-:W-:-:S05]  /*0120*/  IMAD.WIDE R6, R13, 0x4, R6 ;  /* 0x000000040d067825 */ /* 0x004fca00078e0206 */
[----:B------:R5:W2:Y:S01]  /*0130*/  @!P0 LDG.E.EL R14, desc[UR4][R6.64] ;  /* 0x00000004060e8981 */ /* 0x000aa2000c2e1900 */
[----:B------:R-:W-:Y:S01]  /*0140*/  HFMA2.MMA R12, -RZ, RZ, 0, 0 ;  /* 0x00000000ff0c7435 */ /* 0x000fe200000001ff */
[----:B----4-:R-:W-:-:S05]  /*0150*/  IMAD.WIDE R4, R13, 0x4, R4 ;  /* 0x000000040d047825 */ /* 0x010fca00078e0204 */
[----:B------:R-:W3:Y:S01]  /*0160*/  @!P0 LDG.E.EL R15, desc[UR4][R4.64] ;  /* 0x00000004040f8981 */ /* 0x000ee2000c2e1900 */
[----:B-----5:R-:W-:-:S04]  /*0170*/  IMAD.WIDE R6, R13, 0x4, R8 ;  /* 0x000000040d067825 */ /* 0x020fc800078e0208 */
[----:B-1----:R-:W-:-:S04]  /*0180*/  IMAD.WIDE R2, R0, 0x4, R2 ;  /* 0x0000000400027825 */ /* 0x002fc800078e0202 */
[----:B0-----:R-:W-:Y:S01]  /*0190*/  IMAD.WIDE R8, R13, 0x4, R10 ;  /* 0x000000040d087825 */ /* 0x001fe200078e020a */
[----:B------:R0:W3:Y:S01]  /*01a0*/  @!P0 LDG.E R12, desc[UR4][R2.64] ;  /* 0x00000004020c8981 */ /* 0x0000e2000c1e1900 */
[----:B------:R-:W-:-:S06]  /*01b0*/  CS2R R10, SRZ ;  /* 0x00000000000a7805 */ /* 0x000fcc000001ff00 */
[----:B------:R-:W4:Y:S04]  /*01c0*/  @!P0 LDG.E.EL R10, desc[UR4][R6.64] ;  /* 0x00000004060a8981 */ /* 0x000f28000c2e1900 */
[----:B------:R-:W4:Y:S01]  /*01d0*/  @!P0 LDG.E.EL R11, desc[UR4][R8.64] ;  /* 0x00000004080b8981 */ /* 0x000f22000c2e1900 */
[----:B0-----:R-:W-:Y:S01]  /*01e0*/  MOV R2, 0x3e800000 ;  /* 0x3e80000000027802 */ /* 0x001fe20000000f00 */
[----:B--2---:R-:W-:-:S04]  /*01f0*/  FADD R14, R14, 0.0010000000474974513054 ;  /* 0x3a83126f0e0e7421 */ /* 0x004fc80000000000 */
[----:B------:R-:W0:Y:S02]  /*0200*/  MUFU.SQRT R13, R14 ;  /* 0x0000000e000d7308 */ /* 0x000e240000002000 */
[C---:B0-----:R-:W-:Y:S02]  /*0210*/  FSETP.GT.AND P1, PT, R13.reuse, 8.50705917302346158658e+37, PT ;  /* 0x7e8000000d00780b */ /* 0x041fe40003f24000 */
[----:B------:R-:W-:-:S11]  /*0220*/  FSETP.GEU.AND P2, PT, R13, 1.175494350822287508e-38, PT ;  /* 0x008000000d00780b */ /* 0x000fd60003f4e000 */
[----:B------:R-:W-:-:S04]  /*0230*/  @P1 FMUL R13, R13, 0.25 ;  /* 0x3e8000000d0d1820 */ /* 0x000fc80000400000 */
[----:B------:R-:W-:-:S06]  /*0240*/  @!P2 FMUL R13, R13, 16777216 ;  /* 0x4b8000000d0da820 */ /* 0x000fcc0000400000 */
[----:B------:R-:W0:Y:S01]  /*0250*/  MUFU.RCP R13, R13 ;  /* 0x0000000d000d7308 */ /* 0x000e220000001000 */
[----:B------:R-:W-:Y:S01]  /*0260*/  FSEL R2, R2, 1, P1 ;  /* 0x3f80000002027808 */ /* 0x000fe20000800000 */
[----:B---3--:R-:W-:-:S04]  /*0270*/  FADD R12, -R15, R12 ;  /* 0x0000000c0f0c7221 */ /* 0x008fc80000000100 */
[----:B------:R-:W-:-:S04]  /*0280*/  @!P2 FMUL R2, R2, 16777216 ;  /* 0x4b8000000202a820 */ /* 0x000fc80000400000 */
[----:B0-----:R-:W-:Y:S02]  /*0290*/  FMUL R5, R13, R2 ;  /* 0x000000020d057220 */ /* 0x001fe40000400000 */
[----:B------:R-:W0:Y:S02]  /*02a0*/  LDC.64 R2, c[0x0][0x210] ;  /* 0x00008400ff027b82 */ /* 0x000e240000000a00 */
[----:B------:R-:W-:-:S04]  /*02b0*/  FMUL R12, R12, R5 ;  /* 0x000000050c0c7220 */ /* 0x000fc80000400000 */
[----:B----4-:R-:W-:-:S05]  /*02c0*/  FFMA R11, R12, R10, R11 ;  /* 0x0000000a0c0b7223 */ /* 0x010fca000000000b */
[----:B------:R-:W-:Y:S01]  /*02d0*/  FSETP.GT.AND P1, PT, R11, RZ, PT ;  /* 0x000000ff0b00720b */ /* 0x000fe20003f24000 */
[----:B0-----:R-:W-:-:S12]  /*02e0*/  IMAD.WIDE R2, R0, 0x4, R2 ;  /* 0x0000000400027825 */ /* 0x001fd800078e0202 */
[----:B------:R-:W-:Y:S01]  /*02f0*/  @!P1 FMUL R11, R11, 0.10000000149011611938 ;  /* 0x3dcccccd0b0b9820 */ /* 0x000fe20000400000 */
[----:B------:R-:W-:Y:S06]  /*0300*/  @P0 EXIT ;  /* 0x000000000000094d */ /* 0x000fec0003800000 */
[----:B------:R-:W-:Y:S01]  /*0310*/  STG.E desc[UR4][R2.64], R11 ;  /* 0x0000000b02007986 */ /* 0x000fe2000c101904 */
[----:B------:R-:W-:Y:S05]  /*0320*/  EXIT ;  /* 0x000000000000794d */ /* 0x000fea0003800000 */
.L_x_0:
[----:B------:R-:W-:-:S00]  /*0330*/  BRA `(.L_x_0) ;  /* 0xfffffffc00fc7947 */ /* 0x000fc0000383ffff */
[----:B------:R-:W-:-:S00]  /*0340*/  NOP ;  /* 0x0000000000007918 */ /* 0x000fc00000000000 */
        /* <DEDUP_REMOVED lines=11> */
.L_x_1:


//--------------------- .nv.global.init           --------------------------
	.section	.nv.global.init,"aw",@progbits
.nv.global.init:
	.type		_$_str,@object
	.size		_$_str,(_$_str_$_2 - _$_str)
_$_str:
        /*0000*/ 	.byte	0x5f, 0x5f, 0x43, 0x55, 0x44, 0x41, 0x5f, 0x46, 0x54, 0x5a, 0x00
	.type		_$_str_$_2,@object
	.size		_$_str_$_2,(.L_1 - _$_str_$_2)
_$_str_$_2:
        /*000b*/ 	.byte	0x5f, 0x5f, 0x43, 0x55, 0x44, 0x41, 0x5f, 0x50, 0x52, 0x45, 0x43, 0x5f, 0x53, 0x51, 0x52, 0x54
        /*001b*/ 	.byte	0x00
.L_1:


//--------------------- .nv.constant0.triton_poi_fused__native_batch_norm_legit_no_training_leaky_relu_10 --------------------------
	.section	.nv.constant0.triton_poi_fused__native_batch_norm_legit_no_training_leaky_relu_10,"a",@progbits
	.sectionflags	@""
	.align	4
.nv.constant0.triton_poi_fused__native_batch_norm_legit_no_training_leaky_relu_10:
	.zero		580
